//
// Generated by NVIDIA NVVM Compiler
//
// Compiler Build ID: CL-36424714
// Cuda compilation tools, release 13.0, V13.0.88
// Based on NVVM 20.0.0
//

.version 9.0
.target sm_100
.address_size 64

	// .globl	_Z11init_curandP17curandStateXORWOWmi
.global .align 4 .b8 precalc_xorwow_matrix[102400];
.global .align 4 .b8 precalc_xorwow_offset_matrix[102400];
.global .align 4 .b8 mrg32k3aM1[2304];
.global .align 4 .b8 mrg32k3aM2[2304];
.global .align 4 .b8 mrg32k3aM1SubSeq[2016];
.global .align 4 .b8 mrg32k3aM2SubSeq[2016];
.global .align 4 .b8 mrg32k3aM1Seq[2304];
.global .align 4 .b8 mrg32k3aM2Seq[2304];
.const .align 8 .b8 __cr_lgamma_table[72];

.visible .entry _Z11init_curandP17curandStateXORWOWmi(
	.param .u64 .ptr .align 1 _Z11init_curandP17curandStateXORWOWmi_param_0,
	.param .u64 _Z11init_curandP17curandStateXORWOWmi_param_1,
	.param .u32 _Z11init_curandP17curandStateXORWOWmi_param_2
)
{
	.reg .pred 	%p<25>;
	.reg .b32 	%r<414>;
	.reg .b64 	%rd<19>;

	ld.param.u64 	%rd8, [_Z11init_curandP17curandStateXORWOWmi_param_0];
	ld.param.u64 	%rd9, [_Z11init_curandP17curandStateXORWOWmi_param_1];
	ld.param.u32 	%r183, [_Z11init_curandP17curandStateXORWOWmi_param_2];
	mov.u32 	%r184, %ctaid.x;
	mov.u32 	%r185, %ntid.x;
	mov.u32 	%r186, %tid.x;
	mad.lo.s32 	%r1, %r184, %r185, %r186;
	setp.ge.s32 	%p1, %r1, %r183;
	@%p1 bra 	$L__BB0_44;
	cvta.to.global.u64 	%rd10, %rd8;
	cvt.s64.s32 	%rd18, %r1;
	mul.wide.s32 	%rd11, %r1, 48;
	add.s64 	%rd2, %rd10, %rd11;
	cvt.u32.u64 	%r187, %rd9;
	xor.b32  	%r188, %r187, -1429050551;
	mul.lo.s32 	%r189, %r188, 1099087573;
	{ .reg .b32 tmp; mov.b64 {tmp, %r190}, %rd9; }
	xor.b32  	%r191, %r190, -136515619;
	mul.lo.s32 	%r192, %r191, -1703105765;
	add.s32 	%r193, %r189, %r192;
	add.s32 	%r194, %r193, 6615241;
	add.s32 	%r195, %r189, 123456789;
	st.global.v2.u32 	[%rd2], {%r194, %r195};
	xor.b32  	%r196, %r189, 362436069;
	add.s32 	%r197, %r192, 521288629;
	st.global.v2.u32 	[%rd2+8], {%r196, %r197};
	xor.b32  	%r198, %r192, 88675123;
	add.s32 	%r199, %r189, 5783321;
	st.global.v2.u32 	[%rd2+16], {%r198, %r199};
	setp.eq.s32 	%p2, %r1, 0;
	@%p2 bra 	$L__BB0_43;
	mov.b32 	%r320, 0;
$L__BB0_3:
	and.b64  	%rd4, %rd18, 3;
	setp.eq.s64 	%p3, %rd4, 0;
	@%p3 bra 	$L__BB0_42;
	mul.wide.u32 	%rd12, %r320, 3200;
	mov.u64 	%rd13, precalc_xorwow_matrix;
	add.s64 	%rd5, %rd13, %rd12;
	cvt.u32.u64 	%r3, %rd4;
	mov.b32 	%r321, 0;
$L__BB0_5:
	mov.b32 	%r334, 0;
	mov.u32 	%r335, %r334;
	mov.u32 	%r336, %r334;
	mov.u32 	%r337, %r334;
	mov.u32 	%r338, %r334;
	mov.u32 	%r327, %r334;
$L__BB0_6:
	mul.wide.u32 	%rd14, %r327, 4;
	add.s64 	%rd15, %rd2, %rd14;
	ld.global.u32 	%r11, [%rd15+4];
	shl.b32 	%r12, %r327, 5;
	mov.b32 	%r333, 0;
$L__BB0_7:
	.pragma "nounroll";
	shr.u32 	%r204, %r11, %r333;
	and.b32  	%r205, %r204, 1;
	setp.eq.b32 	%p4, %r205, 1;
	not.pred 	%p5, %p4;
	add.s32 	%r206, %r12, %r333;
	mul.lo.s32 	%r207, %r206, 5;
	mul.wide.u32 	%rd16, %r207, 4;
	add.s64 	%rd6, %rd5, %rd16;
	@%p5 bra 	$L__BB0_9;
	ld.global.u32 	%r208, [%rd6];
	xor.b32  	%r338, %r338, %r208;
	ld.global.u32 	%r209, [%rd6+4];
	xor.b32  	%r337, %r337, %r209;
	ld.global.u32 	%r210, [%rd6+8];
	xor.b32  	%r336, %r336, %r210;
	ld.global.u32 	%r211, [%rd6+12];
	xor.b32  	%r335, %r335, %r211;
	ld.global.u32 	%r212, [%rd6+16];
	xor.b32  	%r334, %r334, %r212;
$L__BB0_9:
	and.b32  	%r214, %r204, 2;
	setp.eq.s32 	%p6, %r214, 0;
	@%p6 bra 	$L__BB0_11;
	ld.global.u32 	%r215, [%rd6+20];
	xor.b32  	%r338, %r338, %r215;
	ld.global.u32 	%r216, [%rd6+24];
	xor.b32  	%r337, %r337, %r216;
	ld.global.u32 	%r217, [%rd6+28];
	xor.b32  	%r336, %r336, %r217;
	ld.global.u32 	%r218, [%rd6+32];
	xor.b32  	%r335, %r335, %r218;
	ld.global.u32 	%r219, [%rd6+36];
	xor.b32  	%r334, %r334, %r219;
$L__BB0_11:
	and.b32  	%r221, %r204, 4;
	setp.eq.s32 	%p7, %r221, 0;
	@%p7 bra 	$L__BB0_13;
	ld.global.u32 	%r222, [%rd6+40];
	xor.b32  	%r338, %r338, %r222;
	ld.global.u32 	%r223, [%rd6+44];
	xor.b32  	%r337, %r337, %r223;
	ld.global.u32 	%r224, [%rd6+48];
	xor.b32  	%r336, %r336, %r224;
	ld.global.u32 	%r225, [%rd6+52];
	xor.b32  	%r335, %r335, %r225;
	ld.global.u32 	%r226, [%rd6+56];
	xor.b32  	%r334, %r334, %r226;
$L__BB0_13:
	and.b32  	%r228, %r204, 8;
	setp.eq.s32 	%p8, %r228, 0;
	@%p8 bra 	$L__BB0_15;
	ld.global.u32 	%r229, [%rd6+60];
	xor.b32  	%r338, %r338, %r229;
	ld.global.u32 	%r230, [%rd6+64];
	xor.b32  	%r337, %r337, %r230;
	ld.global.u32 	%r231, [%rd6+68];
	xor.b32  	%r336, %r336, %r231;
	ld.global.u32 	%r232, [%rd6+72];
	xor.b32  	%r335, %r335, %r232;
	ld.global.u32 	%r233, [%rd6+76];
	xor.b32  	%r334, %r334, %r233;
$L__BB0_15:
	and.b32  	%r235, %r204, 16;
	setp.eq.s32 	%p9, %r235, 0;
	@%p9 bra 	$L__BB0_17;
	ld.global.u32 	%r236, [%rd6+80];
	xor.b32  	%r338, %r338, %r236;
	ld.global.u32 	%r237, [%rd6+84];
	xor.b32  	%r337, %r337, %r237;
	ld.global.u32 	%r238, [%rd6+88];
	xor.b32  	%r336, %r336, %r238;
	ld.global.u32 	%r239, [%rd6+92];
	xor.b32  	%r335, %r335, %r239;
	ld.global.u32 	%r240, [%rd6+96];
	xor.b32  	%r334, %r334, %r240;
$L__BB0_17:
	and.b32  	%r242, %r204, 32;
	setp.eq.s32 	%p10, %r242, 0;
	@%p10 bra 	$L__BB0_19;
	ld.global.u32 	%r243, [%rd6+100];
	xor.b32  	%r338, %r338, %r243;
	ld.global.u32 	%r244, [%rd6+104];
	xor.b32  	%r337, %r337, %r244;
	ld.global.u32 	%r245, [%rd6+108];
	xor.b32  	%r336, %r336, %r245;
	ld.global.u32 	%r246, [%rd6+112];
	xor.b32  	%r335, %r335, %r246;
	ld.global.u32 	%r247, [%rd6+116];
	xor.b32  	%r334, %r334, %r247;
$L__BB0_19:
	and.b32  	%r249, %r204, 64;
	setp.eq.s32 	%p11, %r249, 0;
	@%p11 bra 	$L__BB0_21;
	ld.global.u32 	%r250, [%rd6+120];
	xor.b32  	%r338, %r338, %r250;
	ld.global.u32 	%r251, [%rd6+124];
	xor.b32  	%r337, %r337, %r251;
	ld.global.u32 	%r252, [%rd6+128];
	xor.b32  	%r336, %r336, %r252;
	ld.global.u32 	%r253, [%rd6+132];
	xor.b32  	%r335, %r335, %r253;
	ld.global.u32 	%r254, [%rd6+136];
	xor.b32  	%r334, %r334, %r254;
$L__BB0_21:
	and.b32  	%r256, %r204, 128;
	setp.eq.s32 	%p12, %r256, 0;
	@%p12 bra 	$L__BB0_23;
	ld.global.u32 	%r257, [%rd6+140];
	xor.b32  	%r338, %r338, %r257;
	ld.global.u32 	%r258, [%rd6+144];
	xor.b32  	%r337, %r337, %r258;
	ld.global.u32 	%r259, [%rd6+148];
	xor.b32  	%r336, %r336, %r259;
	ld.global.u32 	%r260, [%rd6+152];
	xor.b32  	%r335, %r335, %r260;
	ld.global.u32 	%r261, [%rd6+156];
	xor.b32  	%r334, %r334, %r261;
$L__BB0_23:
	and.b32  	%r263, %r204, 256;
	setp.eq.s32 	%p13, %r263, 0;
	@%p13 bra 	$L__BB0_25;
	ld.global.u32 	%r264, [%rd6+160];
	xor.b32  	%r338, %r338, %r264;
	ld.global.u32 	%r265, [%rd6+164];
	xor.b32  	%r337, %r337, %r265;
	ld.global.u32 	%r266, [%rd6+168];
	xor.b32  	%r336, %r336, %r266;
	ld.global.u32 	%r267, [%rd6+172];
	xor.b32  	%r335, %r335, %r267;
	ld.global.u32 	%r268, [%rd6+176];
	xor.b32  	%r334, %r334, %r268;
$L__BB0_25:
	and.b32  	%r270, %r204, 512;
	setp.eq.s32 	%p14, %r270, 0;
	@%p14 bra 	$L__BB0_27;
	ld.global.u32 	%r271, [%rd6+180];
	xor.b32  	%r338, %r338, %r271;
	ld.global.u32 	%r272, [%rd6+184];
	xor.b32  	%r337, %r337, %r272;
	ld.global.u32 	%r273, [%rd6+188];
	xor.b32  	%r336, %r336, %r273;
	ld.global.u32 	%r274, [%rd6+192];
	xor.b32  	%r335, %r335, %r274;
	ld.global.u32 	%r275, [%rd6+196];
	xor.b32  	%r334, %r334, %r275;
$L__BB0_27:
	and.b32  	%r277, %r204, 1024;
	setp.eq.s32 	%p15, %r277, 0;
	@%p15 bra 	$L__BB0_29;
	ld.global.u32 	%r278, [%rd6+200];
	xor.b32  	%r338, %r338, %r278;
	ld.global.u32 	%r279, [%rd6+204];
	xor.b32  	%r337, %r337, %r279;
	ld.global.u32 	%r280, [%rd6+208];
	xor.b32  	%r336, %r336, %r280;
	ld.global.u32 	%r281, [%rd6+212];
	xor.b32  	%r335, %r335, %r281;
	ld.global.u32 	%r282, [%rd6+216];
	xor.b32  	%r334, %r334, %r282;
$L__BB0_29:
	and.b32  	%r284, %r204, 2048;
	setp.eq.s32 	%p16, %r284, 0;
	@%p16 bra 	$L__BB0_31;
	ld.global.u32 	%r285, [%rd6+220];
	xor.b32  	%r338, %r338, %r285;
	ld.global.u32 	%r286, [%rd6+224];
	xor.b32  	%r337, %r337, %r286;
	ld.global.u32 	%r287, [%rd6+228];
	xor.b32  	%r336, %r336, %r287;
	ld.global.u32 	%r288, [%rd6+232];
	xor.b32  	%r335, %r335, %r288;
	ld.global.u32 	%r289, [%rd6+236];
	xor.b32  	%r334, %r334, %r289;
$L__BB0_31:
	and.b32  	%r291, %r204, 4096;
	setp.eq.s32 	%p17, %r291, 0;
	@%p17 bra 	$L__BB0_33;
	ld.global.u32 	%r292, [%rd6+240];
	xor.b32  	%r338, %r338, %r292;
	ld.global.u32 	%r293, [%rd6+244];
	xor.b32  	%r337, %r337, %r293;
	ld.global.u32 	%r294, [%rd6+248];
	xor.b32  	%r336, %r336, %r294;
	ld.global.u32 	%r295, [%rd6+252];
	xor.b32  	%r335, %r335, %r295;
	ld.global.u32 	%r296, [%rd6+256];
	xor.b32  	%r334, %r334, %r296;
$L__BB0_33:
	and.b32  	%r298, %r204, 8192;
	setp.eq.s32 	%p18, %r298, 0;
	@%p18 bra 	$L__BB0_35;
	ld.global.u32 	%r299, [%rd6+260];
	xor.b32  	%r338, %r338, %r299;
	ld.global.u32 	%r300, [%rd6+264];
	xor.b32  	%r337, %r337, %r300;
	ld.global.u32 	%r301, [%rd6+268];
	xor.b32  	%r336, %r336, %r301;
	ld.global.u32 	%r302, [%rd6+272];
	xor.b32  	%r335, %r335, %r302;
	ld.global.u32 	%r303, [%rd6+276];
	xor.b32  	%r334, %r334, %r303;
$L__BB0_35:
	and.b32  	%r305, %r204, 16384;
	setp.eq.s32 	%p19, %r305, 0;
	@%p19 bra 	$L__BB0_37;
	ld.global.u32 	%r306, [%rd6+280];
	xor.b32  	%r338, %r338, %r306;
	ld.global.u32 	%r307, [%rd6+284];
	xor.b32  	%r337, %r337, %r307;
	ld.global.u32 	%r308, [%rd6+288];
	xor.b32  	%r336, %r336, %r308;
	ld.global.u32 	%r309, [%rd6+292];
	xor.b32  	%r335, %r335, %r309;
	ld.global.u32 	%r310, [%rd6+296];
	xor.b32  	%r334, %r334, %r310;
$L__BB0_37:
	and.b32  	%r312, %r204, 32768;
	setp.eq.s32 	%p20, %r312, 0;
	@%p20 bra 	$L__BB0_39;
	ld.global.u32 	%r313, [%rd6+300];
	xor.b32  	%r338, %r338, %r313;
	ld.global.u32 	%r314, [%rd6+304];
	xor.b32  	%r337, %r337, %r314;
	ld.global.u32 	%r315, [%rd6+308];
	xor.b32  	%r336, %r336, %r315;
	ld.global.u32 	%r316, [%rd6+312];
	xor.b32  	%r335, %r335, %r316;
	ld.global.u32 	%r317, [%rd6+316];
	xor.b32  	%r334, %r334, %r317;
$L__BB0_39:
	add.s32 	%r333, %r333, 16;
	setp.ne.s32 	%p21, %r333, 32;
	@%p21 bra 	$L__BB0_7;
	mad.lo.s32 	%r318, %r327, -31, %r12;
	add.s32 	%r327, %r318, 1;
	setp.ne.s32 	%p22, %r327, 5;
	@%p22 bra 	$L__BB0_6;
	st.global.u32 	[%rd2+4], %r338;
	st.global.u32 	[%rd2+8], %r337;
	st.global.u32 	[%rd2+12], %r336;
	st.global.u32 	[%rd2+16], %r335;
	st.global.u32 	[%rd2+20], %r334;
	add.s32 	%r321, %r321, 1;
	setp.lt.u32 	%p23, %r321, %r3;
	@%p23 bra 	$L__BB0_5;
$L__BB0_42:
	shr.u64 	%rd7, %rd18, 2;
	add.s32 	%r320, %r320, 1;
	setp.gt.u64 	%p24, %rd18, 3;
	mov.u64 	%rd18, %rd7;
	@%p24 bra 	$L__BB0_3;
$L__BB0_43:
	mov.b32 	%r319, 0;
	st.global.v2.u32 	[%rd2+24], {%r319, %r319};
	st.global.u32 	[%rd2+32], %r319;
	mov.b64 	%rd17, 0;
	st.global.u64 	[%rd2+40], %rd17;
$L__BB0_44:
	ret;

}
	// .globl	_Z9randomizeP17curandStateXORWOWPfi
.visible .entry _Z9randomizeP17curandStateXORWOWPfi(
	.param .u64 .ptr .align 1 _Z9randomizeP17curandStateXORWOWPfi_param_0,
	.param .u64 .ptr .align 1 _Z9randomizeP17curandStateXORWOWPfi_param_1,
	.param .u32 _Z9randomizeP17curandStateXORWOWPfi_param_2
)
{
	.reg .pred 	%p<2>;
	.reg .b32 	%r<21>;
	.reg .b32 	%f<3>;
	.reg .b64 	%rd<9>;

	ld.param.u64 	%rd1, [_Z9randomizeP17curandStateXORWOWPfi_param_0];
	ld.param.u64 	%rd2, [_Z9randomizeP17curandStateXORWOWPfi_param_1];
	ld.param.u32 	%r2, [_Z9randomizeP17curandStateXORWOWPfi_param_2];
	mov.u32 	%r3, %ctaid.x;
	mov.u32 	%r4, %ntid.x;
	mov.u32 	%r5, %tid.x;
	mad.lo.s32 	%r1, %r3, %r4, %r5;
	setp.ge.s32 	%p1, %r1, %r2;
	@%p1 bra 	$L__BB1_2;
	cvta.to.global.u64 	%rd3, %rd1;
	cvta.to.global.u64 	%rd4, %rd2;
	mul.wide.s32 	%rd5, %r1, 48;
	add.s64 	%rd6, %rd3, %rd5;
	ld.global.v2.u32 	{%r6, %r7}, [%rd6];
	shr.u32 	%r8, %r7, 2;
	xor.b32  	%r9, %r8, %r7;
	ld.global.v2.u32 	{%r10, %r11}, [%rd6+8];
	ld.global.v2.u32 	{%r12, %r13}, [%rd6+16];
	st.global.v2.u32 	[%rd6+8], {%r11, %r12};
	shl.b32 	%r14, %r13, 4;
	shl.b32 	%r15, %r9, 1;
	xor.b32  	%r16, %r15, %r14;
	xor.b32  	%r17, %r16, %r9;
	xor.b32  	%r18, %r17, %r13;
	st.global.v2.u32 	[%rd6+16], {%r13, %r18};
	add.s32 	%r19, %r6, 362437;
	st.global.v2.u32 	[%rd6], {%r19, %r10};
	add.s32 	%r20, %r18, %r19;
	cvt.rn.f32.u32 	%f1, %r20;
	fma.rn.f32 	%f2, %f1, 0f2F800000, 0f2F000000;
	mul.wide.s32 	%rd7, %r1, 4;
	add.s64 	%rd8, %rd4, %rd7;
	st.global.f32 	[%rd8], %f2;
$L__BB1_2:
	ret;

}
	// .globl	_Z3addPfS_S_i
.visible .entry _Z3addPfS_S_i(
	.param .u64 .ptr .align 1 _Z3addPfS_S_i_param_0,
	.param .u64 .ptr .align 1 _Z3addPfS_S_i_param_1,
	.param .u64 .ptr .align 1 _Z3addPfS_S_i_param_2,
	.param .u32 _Z3addPfS_S_i_param_3
)
{
	.reg .pred 	%p<2>;
	.reg .b32 	%r<6>;
	.reg .b32 	%f<4>;
	.reg .b64 	%rd<11>;

	ld.param.u64 	%rd1, [_Z3addPfS_S_i_param_0];
	ld.param.u64 	%rd2, [_Z3addPfS_S_i_param_1];
	ld.param.u64 	%rd3, [_Z3addPfS_S_i_param_2];
	ld.param.u32 	%r2, [_Z3addPfS_S_i_param_3];
	mov.u32 	%r3, %ctaid.x;
	mov.u32 	%r4, %ntid.x;
	mov.u32 	%r5, %tid.x;
	mad.lo.s32 	%r1, %r3, %r4, %r5;
	setp.ge.s32 	%p1, %r1, %r2;
	@%p1 bra 	$L__BB2_2;
	cvta.to.global.u64 	%rd4, %rd1;
	cvta.to.global.u64 	%rd5, %rd2;
	cvta.to.global.u64 	%rd6, %rd3;
	mul.wide.s32 	%rd7, %r1, 4;
	add.s64 	%rd8, %rd4, %rd7;
	ld.global.f32 	%f1, [%rd8];
	add.s64 	%rd9, %rd5, %rd7;
	ld.global.f32 	%f2, [%rd9];
	add.f32 	%f3, %f1, %f2;
	add.s64 	%rd10, %rd6, %rd7;
	st.global.f32 	[%rd10], %f3;
$L__BB2_2:
	ret;

}


// ===== COMPILED SASS (sm_100) =====

	.target	sm_100

	.elftype	@"ET_EXEC"


//--------------------- .note.nv.tkinfo           --------------------------
	.section	.note.nv.tkinfo,"",@"SHT_NOTE"
	.sectionflags	@"SHF_NOTE_NV_TKINFO"
	.tkinfo
        /*0018*/ 	.word	0x00000002
        /*0030*/ 	.string	""
        /*0030*/ 	.string	"ptxas"
        /*0030*/ 	.string	"Cuda compilation tools, release 13.0, V13.0.88"
        /*0030*/ 	.string	"Build cuda_13.0.r13.0/compiler.36424714_0"
        /*0030*/ 	.string	"-arch sm_100 -m 64 "



//--------------------- .note.nv.cuinfo           --------------------------
	.section	.note.nv.cuinfo,"",@"SHT_NOTE"
	.sectionflags	@"SHF_NOTE_NV_CUINFO"
        /*0018*/ 	.short	0x0002
        /*001a*/ 	.short	0x0064
        /*001c*/ 	.short	0x0082
	.zero		2


//--------------------- .nv.info                  --------------------------
	.section	.nv.info,"",@"SHT_CUDA_INFO"
	.align	4


	//----- nvinfo : EIATTR_REGCOUNT
	.align		4
        /*0000*/ 	.byte	0x04, 0x2f
        /*0002*/ 	.short	(.L_10 - .L_9)
	.align		4
.L_9:
        /*0004*/ 	.word	index@(_Z11init_curandP17curandStateXORWOWmi)
        /*0008*/ 	.word	0x0000001f


	//----- nvinfo : EIATTR_FRAME_SIZE
	.align		4
.L_10:
        /*000c*/ 	.byte	0x04, 0x11
        /*000e*/ 	.short	(.L_12 - .L_11)
	.align		4
.L_11:
        /*0010*/ 	.word	index@(_Z11init_curandP17curandStateXORWOWmi)
        /*0014*/ 	.word	0x00000000


	//----- nvinfo : EIATTR_REGCOUNT
	.align		4
.L_12:
        /*0018*/ 	.byte	0x04, 0x2f
        /*001a*/ 	.short	(.L_14 - .L_13)
	.align		4
.L_13:
        /*001c*/ 	.word	index@(_Z9randomizeP17curandStateXORWOWPfi)
        /*0020*/ 	.word	0x00000016


	//----- nvinfo : EIATTR_FRAME_SIZE
	.align		4
.L_14:
        /*0024*/ 	.byte	0x04, 0x11
        /*0026*/ 	.short	(.L_16 - .L_15)
	.align		4
.L_15:
        /*0028*/ 	.word	index@(_Z9randomizeP17curandStateXORWOWPfi)
        /*002c*/ 	.word	0x00000000


	//----- nvinfo : EIATTR_REGCOUNT
	.align		4
.L_16:
        /*0030*/ 	.byte	0x04, 0x2f
        /*0032*/ 	.short	(.L_18 - .L_17)
	.align		4
.L_17:
        /*0034*/ 	.word	index@(_Z3addPfS_S_i)
        /*0038*/ 	.word	0x0000000c


	//----- nvinfo : EIATTR_FRAME_SIZE
	.align		4
.L_18:
        /*003c*/ 	.byte	0x04, 0x11
        /*003e*/ 	.short	(.L_20 - .L_19)
	.align		4
.L_19:
        /*0040*/ 	.word	index@(_Z3addPfS_S_i)
        /*0044*/ 	.word	0x00000000


	//----- nvinfo : EIATTR_MIN_STACK_SIZE
	.align		4
.L_20:
        /*0048*/ 	.byte	0x04, 0x12
        /*004a*/ 	.short	(.L_22 - .L_21)
	.align		4
.L_21:
        /*004c*/ 	.word	index@(_Z3addPfS_S_i)
        /*0050*/ 	.word	0x00000000


	//----- nvinfo : EIATTR_MIN_STACK_SIZE
	.align		4
.L_22:
        /*0054*/ 	.byte	0x04, 0x12
        /*0056*/ 	.short	(.L_24 - .L_23)
	.align		4
.L_23:
        /*0058*/ 	.word	index@(_Z9randomizeP17curandStateXORWOWPfi)
        /*005c*/ 	.word	0x00000000


	//----- nvinfo : EIATTR_MIN_STACK_SIZE
	.align		4
.L_24:
        /*0060*/ 	.byte	0x04, 0x12
        /*0062*/ 	.short	(.L_26 - .L_25)
	.align		4
.L_25:
        /*0064*/ 	.word	index@(_Z11init_curandP17curandStateXORWOWmi)
        /*0068*/ 	.word	0x00000000
.L_26:


//--------------------- .nv.compat                --------------------------
	.section	.nv.compat,"",@"SHT_CUDA_COMPAT_INFO"
	.align	4
        /*0000*/ 	.byte	0x02, 0x09, 0x00, 0x00, 0x02, 0x02, 0x01, 0x00, 0x02, 0x05, 0x05, 0x00, 0x03, 0x07, 0x01, 0x01
        /*0010*/ 	.byte	0x02, 0x03, 0x00, 0x00, 0x02, 0x06, 0x01, 0x00, 0x04, 0x0b, 0x08, 0x00, 0x09, 0x00, 0x00, 0x00
        /*0020*/ 	.byte	0x00, 0x00, 0x00, 0x00


//--------------------- .nv.info._Z3addPfS_S_i    --------------------------
	.section	.nv.info._Z3addPfS_S_i,"",@"SHT_CUDA_INFO"
	.sectionflags	@""
	.align	4


	//----- nvinfo : EIATTR_CUDA_API_VERSION
	.align		4
        /*0000*/ 	.byte	0x04, 0x37
        /*0002*/ 	.short	(.L_28 - .L_27)
.L_27:
        /*0004*/ 	.word	0x00000082


	//----- nvinfo : EIATTR_KPARAM_INFO
	.align		4
.L_28:
        /*0008*/ 	.byte	0x04, 0x17
        /*000a*/ 	.short	(.L_30 - .L_29)
.L_29:
        /*000c*/ 	.word	0x00000000
        /*0010*/ 	.short	0x0003
        /*0012*/ 	.short	0x0018
        /*0014*/ 	.byte	0x00, 0xf0, 0x11, 0x00


	//----- nvinfo : EIATTR_KPARAM_INFO
	.align		4
.L_30:
        /*0018*/ 	.byte	0x04, 0x17
        /*001a*/ 	.short	(.L_32 - .L_31)
.L_31:
        /*001c*/ 	.word	0x00000000
        /*0020*/ 	.short	0x0002
        /*0022*/ 	.short	0x0010
        /*0024*/ 	.byte	0x00, 0xf5, 0x21, 0x00


	//----- nvinfo : EIATTR_KPARAM_INFO
	.align		4
.L_32:
        /*0028*/ 	.byte	0x04, 0x17
        /*002a*/ 	.short	(.L_34 - .L_33)
.L_33:
        /*002c*/ 	.word	0x00000000
        /*0030*/ 	.short	0x0001
        /*0032*/ 	.short	0x0008
        /*0034*/ 	.byte	0x00, 0xf5, 0x21, 0x00


	//----- nvinfo : EIATTR_KPARAM_INFO
	.align		4
.L_34:
        /*0038*/ 	.byte	0x04, 0x17
        /*003a*/ 	.short	(.L_36 - .L_35)
.L_35:
        /*003c*/ 	.word	0x00000000
        /*0040*/ 	.short	0x0000
        /*0042*/ 	.short	0x0000
        /*0044*/ 	.byte	0x00, 0xf5, 0x21, 0x00


	//----- nvinfo : EIATTR_SPARSE_MMA_MASK
	.align		4
.L_36:
        /*0048*/ 	.byte	0x03, 0x50
        /*004a*/ 	.short	0x0000


	//----- nvinfo : EIATTR_MAXREG_COUNT
	.align		4
        /*004c*/ 	.byte	0x03, 0x1b
        /*004e*/ 	.short	0x00ff


	//----- nvinfo : EIATTR_MERCURY_ISA_VERSION
	.align		4
        /*0050*/ 	.byte	0x03, 0x5f
        /*0052*/ 	.short	0x0101


	//----- nvinfo : EIATTR_VRC_CTA_INIT_COUNT
	.align		4
        /*0054*/ 	.byte	0x02, 0x4a
	.zero		1
	.zero		1


	//----- nvinfo : EIATTR_EXIT_INSTR_OFFSETS
	.align		4
        /*0058*/ 	.byte	0x04, 0x1c
        /*005a*/ 	.short	(.L_38 - .L_37)


	//   ....[0]....
.L_37:
        /*005c*/ 	.word	0x00000070


	//   ....[1]....
        /*0060*/ 	.word	0x00000130


	//----- nvinfo : EIATTR_CBANK_PARAM_SIZE
	.align		4
.L_38:
        /*0064*/ 	.byte	0x03, 0x19
        /*0066*/ 	.short	0x001c


	//----- nvinfo : EIATTR_PARAM_CBANK
	.align		4
        /*0068*/ 	.byte	0x04, 0x0a
        /*006a*/ 	.short	(.L_40 - .L_39)
	.align		4
.L_39:
        /*006c*/ 	.word	index@(.nv.constant0._Z3addPfS_S_i)
        /*0070*/ 	.short	0x0380
        /*0072*/ 	.short	0x001c


	//----- nvinfo : EIATTR_SW_WAR
	.align		4
.L_40:
        /*0074*/ 	.byte	0x04, 0x36
        /*0076*/ 	.short	(.L_42 - .L_41)
.L_41:
        /*0078*/ 	.word	0x00000008
.L_42:


//--------------------- .nv.info._Z9randomizeP17curandStateXORWOWPfi --------------------------
	.section	.nv.info._Z9randomizeP17curandStateXORWOWPfi,"",@"SHT_CUDA_INFO"
	.sectionflags	@""
	.align	4


	//----- nvinfo : EIATTR_CUDA_API_VERSION
	.align		4
        /*0000*/ 	.byte	0x04, 0x37
        /*0002*/ 	.short	(.L_44 - .L_43)
.L_43:
        /*0004*/ 	.word	0x00000082


	//----- nvinfo : EIATTR_KPARAM_INFO
	.align		4
.L_44:
        /*0008*/ 	.byte	0x04, 0x17
        /*000a*/ 	.short	(.L_46 - .L_45)
.L_45:
        /*000c*/ 	.word	0x00000000
        /*0010*/ 	.short	0x0002
        /*0012*/ 	.short	0x0010
        /*0014*/ 	.byte	0x00, 0xf0, 0x11, 0x00


	//----- nvinfo : EIATTR_KPARAM_INFO
	.align		4
.L_46:
        /*0018*/ 	.byte	0x04, 0x17
        /*001a*/ 	.short	(.L_48 - .L_47)
.L_47:
        /*001c*/ 	.word	0x00000000
        /*0020*/ 	.short	0x0001
        /*0022*/ 	.short	0x0008
        /*0024*/ 	.byte	0x00, 0xf5, 0x21, 0x00


	//----- nvinfo : EIATTR_KPARAM_INFO
	.align		4
.L_48:
        /*0028*/ 	.byte	0x04, 0x17
        /*002a*/ 	.short	(.L_50 - .L_49)
.L_49:
        /*002c*/ 	.word	0x00000000
        /*0030*/ 	.short	0x0000
        /*0032*/ 	.short	0x0000
        /*0034*/ 	.byte	0x00, 0xf5, 0x21, 0x00


	//----- nvinfo : EIATTR_SPARSE_MMA_MASK
	.align		4
.L_50:
        /*0038*/ 	.byte	0x03, 0x50
        /*003a*/ 	.short	0x0000


	//----- nvinfo : EIATTR_MAXREG_COUNT
	.align		4
        /*003c*/ 	.byte	0x03, 0x1b
        /*003e*/ 	.short	0x00ff


	//----- nvinfo : EIATTR_MERCURY_ISA_VERSION
	.align		4
        /*0040*/ 	.byte	0x03, 0x5f
        /*0042*/ 	.short	0x0101


	//----- nvinfo : EIATTR_VRC_CTA_INIT_COUNT
	.align		4
        /*0044*/ 	.byte	0x02, 0x4a
	.zero		1
	.zero		1


	//----- nvinfo : EIATTR_EXIT_INSTR_OFFSETS
	.align		4
        /*0048*/ 	.byte	0x04, 0x1c
        /*004a*/ 	.short	(.L_52 - .L_51)


	//   ....[0]....
.L_51:
        /*004c*/ 	.word	0x00000070


	//   ....[1]....
        /*0050*/ 	.word	0x00000230


	//----- nvinfo : EIATTR_CBANK_PARAM_SIZE
	.align		4
.L_52:
        /*0054*/ 	.byte	0x03, 0x19
        /*0056*/ 	.short	0x0014


	//----- nvinfo : EIATTR_PARAM_CBANK
	.align		4
        /*0058*/ 	.byte	0x04, 0x0a
        /*005a*/ 	.short	(.L_54 - .L_53)
	.align		4
.L_53:
        /*005c*/ 	.word	index@(.nv.constant0._Z9randomizeP17curandStateXORWOWPfi)
        /*0060*/ 	.short	0x0380
        /*0062*/ 	.short	0x0014


	//----- nvinfo : EIATTR_SW_WAR
	.align		4
.L_54:
        /*0064*/ 	.byte	0x04, 0x36
        /*0066*/ 	.short	(.L_56 - .L_55)
.L_55:
        /*0068*/ 	.word	0x00000008
.L_56:


//--------------------- .nv.info._Z11init_curandP17curandStateXORWOWmi --------------------------
	.section	.nv.info._Z11init_curandP17curandStateXORWOWmi,"",@"SHT_CUDA_INFO"
	.sectionflags	@""
	.align	4


	//----- nvinfo : EIATTR_CUDA_API_VERSION
	.align		4
        /*0000*/ 	.byte	0x04, 0x37
        /*0002*/ 	.short	(.L_58 - .L_57)
.L_57:
        /*0004*/ 	.word	0x00000082


	//----- nvinfo : EIATTR_KPARAM_INFO
	.align		4
.L_58:
        /*0008*/ 	.byte	0x04, 0x17
        /*000a*/ 	.short	(.L_60 - .L_59)
.L_59:
        /*000c*/ 	.word	0x00000000
        /*0010*/ 	.short	0x0002
        /*0012*/ 	.short	0x0010
        /*0014*/ 	.byte	0x00, 0xf0, 0x11, 0x00


	//----- nvinfo : EIATTR_KPARAM_INFO
	.align		4
.L_60:
        /*0018*/ 	.byte	0x04, 0x17
        /*001a*/ 	.short	(.L_62 - .L_61)
.L_61:
        /*001c*/ 	.word	0x00000000
        /*0020*/ 	.short	0x0001
        /*0022*/ 	.short	0x0008
        /*0024*/ 	.byte	0x00, 0xf0, 0x21, 0x00


	//----- nvinfo : EIATTR_KPARAM_INFO
	.align		4
.L_62:
        /*0028*/ 	.byte	0x04, 0x17
        /*002a*/ 	.short	(.L_64 - .L_63)
.L_63:
        /*002c*/ 	.word	0x00000000
        /*0030*/ 	.short	0x0000
        /*0032*/ 	.short	0x0000
        /*0034*/ 	.byte	0x00, 0xf5, 0x21, 0x00


	//----- nvinfo : EIATTR_SPARSE_MMA_MASK
	.align		4
.L_64:
        /*0038*/ 	.byte	0x03, 0x50
        /*003a*/ 	.short	0x0000


	//----- nvinfo : EIATTR_MAXREG_COUNT
	.align		4
        /*003c*/ 	.byte	0x03, 0x1b
        /*003e*/ 	.short	0x00ff


	//----- nvinfo : EIATTR_MERCURY_ISA_VERSION
	.align		4
        /*0040*/ 	.byte	0x03, 0x5f
        /*0042*/ 	.short	0x0101


	//----- nvinfo : EIATTR_VRC_CTA_INIT_COUNT
	.align		4
        /*0044*/ 	.byte	0x02, 0x4a
	.zero		1
	.zero		1


	//----- nvinfo : EIATTR_EXIT_INSTR_OFFSETS
	.align		4
        /*0048*/ 	.byte	0x04, 0x1c
        /*004a*/ 	.short	(.L_66 - .L_65)


	//   ....[0]....
.L_65:
        /*004c*/ 	.word	0x00000070


	//   ....[1]....
        /*0050*/ 	.word	0x00000f00


	//----- nvinfo : EIATTR_CRS_STACK_SIZE
	.align		4
.L_66:
        /*0054*/ 	.byte	0x04, 0x1e
        /*0056*/ 	.short	(.L_68 - .L_67)
.L_67:
        /*0058*/ 	.word	0x00000000


	//----- nvinfo : EIATTR_CBANK_PARAM_SIZE
	.align		4
.L_68:
        /*005c*/ 	.byte	0x03, 0x19
        /*005e*/ 	.short	0x0014


	//----- nvinfo : EIATTR_PARAM_CBANK
	.align		4
        /*0060*/ 	.byte	0x04, 0x0a
        /*0062*/ 	.short	(.L_70 - .L_69)
	.align		4
.L_69:
        /*0064*/ 	.word	index@(.nv.constant0._Z11init_curandP17curandStateXORWOWmi)
        /*0068*/ 	.short	0x0380
        /*006a*/ 	.short	0x0014


	//----- nvinfo : EIATTR_SW_WAR
	.align		4
.L_70:
        /*006c*/ 	.byte	0x04, 0x36
        /*006e*/ 	.short	(.L_72 - .L_71)
.L_71:
        /*0070*/ 	.word	0x00000008
.L_72:


//--------------------- .nv.callgraph             --------------------------
	.section	.nv.callgraph,"",@"SHT_CUDA_CALLGRAPH"
	.align	4
	.sectionentsize	8
	.align		4
        /*0000*/ 	.word	0x00000000
	.align		4
        /*0004*/ 	.word	0xffffffff
	.align		4
        /*0008*/ 	.word	0x00000000
	.align		4
        /*000c*/ 	.word	0xfffffffe
	.align		4
        /*0010*/ 	.word	0x00000000
	.align		4
        /*0014*/ 	.word	0xfffffffd
	.align		4
        /*0018*/ 	.word	0x00000000
	.align		4
        /*001c*/ 	.word	0xfffffffc


//--------------------- .nv.constant4             --------------------------
	.section	.nv.constant4,"a",@progbits
	.align	8
	.align		8
.nv.constant4:
        /*0000*/ 	.dword	precalc_xorwow_matrix
	.align		8
        /*0008*/ 	.dword	precalc_xorwow_offset_matrix
	.align		8
        /*0010*/ 	.dword	mrg32k3aM1
	.align		8
        /*0018*/ 	.dword	mrg32k3aM2
	.align		8
        /*0020*/ 	.dword	mrg32k3aM1SubSeq
	.align		8
        /*0028*/ 	.dword	mrg32k3aM2SubSeq
	.align		8
        /*0030*/ 	.dword	mrg32k3aM1Seq
	.align		8
        /*0038*/ 	.dword	mrg32k3aM2Seq


//--------------------- .nv.constant3             --------------------------
	.section	.nv.constant3,"a",@progbits
	.align	8
.nv.constant3:
	.type		__cr_lgamma_table,@object
	.size		__cr_lgamma_table,(.L_8 - __cr_lgamma_table)
__cr_lgamma_table:
        /*0000*/ 	.byte	0x00, 0x00, 0x00, 0x00, 0x00, 0x00, 0x00, 0x00, 0x00, 0x00, 0x00, 0x00, 0x00, 0x00, 0x00, 0x00
        /*0010*/ 	.byte	0xef, 0x39, 0xfa, 0xfe, 0x42, 0x2e, 0xe6, 0x3f, 0x02, 0x20, 0x2a, 0xfa, 0x0b, 0xab, 0xfc, 0x3f
        /*0020*/ 	.byte	0xf9, 0x2c, 0x92, 0x7c, 0xa7, 0x6c, 0x09, 0x40, 0xc9, 0x79, 0x44, 0x3c, 0x64, 0x26, 0x13, 0x40
        /*0030*/ 	.byte	0xca, 0x01, 0xcf, 0x3a, 0x27, 0x51, 0x1a, 0x40, 0x30, 0xcc, 0x2d, 0xf3, 0xe1, 0x0c, 0x21, 0x40
        /*0040*/ 	.byte	0x0d, 0xb7, 0xfc, 0x82, 0x8e, 0x35, 0x25, 0x40
.L_8:


//--------------------- .text._Z3addPfS_S_i       --------------------------
	.section	.text._Z3addPfS_S_i,"ax",@progbits
	.align	128
        .global         _Z3addPfS_S_i
        .type           _Z3addPfS_S_i,@function
        .size           _Z3addPfS_S_i,(.L_x_11 - _Z3addPfS_S_i)
        .other          _Z3addPfS_S_i,@"STO_CUDA_ENTRY STV_DEFAULT"
_Z3addPfS_S_i:
.text._Z3addPfS_S_i:
[----:B------:R-:W-:Y:S01]  /*0000*/  LDC R1, c[0x0][0x37c] ;  /* 0x0000df00ff017b82 */ /* 0x000fe20000000800 */
[----:B------:R-:W0:Y:S07]  /*0010*/  S2R R0, SR_TID.X ;  /* 0x0000000000007919 */ /* 0x000e2e0000002100 */
[----:B------:R-:W0:Y:S01]  /*0020*/  S2UR UR4, SR_CTAID.X ;  /* 0x00000000000479c3 */ /* 0x000e220000002500 */
[----:B------:R-:W1:Y:S07]  /*0030*/  LDCU UR5, c[0x0][0x398] ;  /* 0x00007300ff0577ac */ /* 0x000e6e0008000800 */
[----:B------:R-:W0:Y:S02]  /*0040*/  LDC R9, c[0x0][0x360] ;  /* 0x0000d800ff097b82 */ /* 0x000e240000000800 */
[----:B0-----:R-:W-:-:S05]  /*0050*/  IMAD R9, R9, UR4, R0 ;  /* 0x0000000409097c24 */ /* 0x001fca000f8e0200 */
[----:B-1----:R-:W-:-:S13]  /*0060*/  ISETP.GE.AND P0, PT, R9, UR5, PT ;  /* 0x0000000509007c0c */ /* 0x002fda000bf06270 */
[----:B------:R-:W-:Y:S05]  /*0070*/  @P0 EXIT ;  /* 0x000000000000094d */ /* 0x000fea0003800000 */
[----:B------:R-:W0:Y:S01]  /*0080*/  LDC.64 R2, c[0x0][0x380] ;  /* 0x0000e000ff027b82 */ /* 0x000e220000000a00 */
[----:B------:R-:W1:Y:S07]  /*0090*/  LDCU.64 UR4, c[0x0][0x358] ;  /* 0x00006b00ff0477ac */ /* 0x000e6e0008000a00 */
[----:B------:R-:W2:Y:S08]  /*00a0*/  LDC.64 R4, c[0x0][0x388] ;  /* 0x0000e200ff047b82 */ /* 0x000eb00000000a00 */
[----:B------:R-:W3:Y:S01]  /*00b0*/  LDC.64 R6, c[0x0][0x390] ;  /* 0x0000e400ff067b82 */ /* 0x000ee20000000a00 */
[----:B0-----:R-:W-:-:S06]  /*00c0*/  IMAD.WIDE R2, R9, 0x4, R2 ;  /* 0x0000000409027825 */ /* 0x001fcc00078e0202 */
[----:B-1----:R-:W4:Y:S01]  /*00d0*/  LDG.E R2, desc[UR4][R2.64] ;  /* 0x0000000402027981 */ /* 0x002f22000c1e1900 */
[----:B--2---:R-:W-:-:S06]  /*00e0*/  IMAD.WIDE R4, R9, 0x4, R4 ;  /* 0x0000000409047825 */ /* 0x004fcc00078e0204 */
[----:B------:R-:W4:Y:S01]  /*00f0*/  LDG.E R5, desc[UR4][R4.64] ;  /* 0x0000000404057981 */ /* 0x000f22000c1e1900 */
[----:B---3--:R-:W-:-:S04]  /*0100*/  IMAD.WIDE R6, R9, 0x4, R6 ;  /* 0x0000000409067825 */ /* 0x008fc800078e0206 */
[----:B----4-:R-:W-:-:S05]  /*0110*/  FADD R9, R2, R5 ;  /* 0x0000000502097221 */ /* 0x010fca0000000000 */
[----:B------:R-:W-:Y:S01]  /*0120*/  STG.E desc[UR4][R6.64], R9 ;  /* 0x0000000906007986 */ /* 0x000fe2000c101904 */
[----:B------:R-:W-:Y:S05]  /*0130*/  EXIT ;  /* 0x000000000000794d */ /* 0x000fea0003800000 */
.L_x_0:
[----:B------:R-:W-:-:S00]  /*0140*/  BRA `(.L_x_0) ;  /* 0xfffffffc00fc7947 */ /* 0x000fc0000383ffff */
[----:B------:R-:W-:-:S00]  /*0150*/  NOP ;  /* 0x0000000000007918 */ /* 0x000fc00000000000 */
        /* <DEDUP_REMOVED lines=10> */
.L_x_11:


//--------------------- .text._Z9randomizeP17curandStateXORWOWPfi --------------------------
	.section	.text._Z9randomizeP17curandStateXORWOWPfi,"ax",@progbits
	.align	128
        .global         _Z9randomizeP17curandStateXORWOWPfi
        .type           _Z9randomizeP17curandStateXORWOWPfi,@function
        .size           _Z9randomizeP17curandStateXORWOWPfi,(.L_x_12 - _Z9randomizeP17curandStateXORWOWPfi)
        .other          _Z9randomizeP17curandStateXORWOWPfi,@"STO_CUDA_ENTRY STV_DEFAULT"
_Z9randomizeP17curandStateXORWOWPfi:
.text._Z9randomizeP17curandStateXORWOWPfi:
        /* <DEDUP_REMOVED lines=10> */
[----:B------:R-:W2:Y:S01]  /*00a0*/  LDC.64 R8, c[0x0][0x388] ;  /* 0x0000e200ff087b82 */ /* 0x000ea20000000a00 */
[----:B0-----:R-:W-:-:S05]  /*00b0*/  IMAD.WIDE R2, R11, 0x30, R2 ;  /* 0x000000300b027825 */ /* 0x001fca00078e0202 */
[----:B-1----:R-:W3:Y:S04]  /*00c0*/  LDG.E.64 R12, desc[UR4][R2.64] ;  /* 0x00000004020c7981 */ /* 0x002ee8000c1e1b00 */
[----:B------:R-:W4:Y:S04]  /*00d0*/  LDG.E.64 R6, desc[UR4][R2.64+0x10] ;  /* 0x0000100402067981 */ /* 0x000f28000c1e1b00 */
[----:B------:R-:W5:Y:S01]  /*00e0*/  LDG.E.64 R4, desc[UR4][R2.64+0x8] ;  /* 0x0000080402047981 */ /* 0x000f62000c1e1b00 */
[----:B------:R-:W-:Y:S02]  /*00f0*/  IMAD.MOV.U32 R15, RZ, RZ, 0x2f800000 ;  /* 0x2f800000ff0f7424 */ /* 0x000fe400078e00ff */
[----:B--2---:R-:W-:Y:S01]  /*0100*/  IMAD.WIDE R8, R11, 0x4, R8 ;  /* 0x000000040b087825 */ /* 0x004fe200078e0208 */
[----:B---3--:R-:W-:-:S03]  /*0110*/  SHF.R.U32.HI R0, RZ, 0x2, R13 ;  /* 0x00000002ff007819 */ /* 0x008fc6000001160d */
[----:B------:R-:W-:Y:S01]  /*0120*/  VIADD R12, R12, 0x587c5 ;  /* 0x000587c50c0c7836 */ /* 0x000fe20000000000 */
[----:B------:R-:W-:Y:S01]  /*0130*/  LOP3.LUT R0, R0, R13, RZ, 0x3c, !PT ;  /* 0x0000000d00007212 */ /* 0x000fe200078e3cff */
[----:B----4-:R-:W-:Y:S01]  /*0140*/  IMAD.SHL.U32 R13, R7, 0x10, RZ ;  /* 0x00000010070d7824 */ /* 0x010fe200078e00ff */
[----:B------:R-:W-:Y:S01]  /*0150*/  MOV R17, R6 ;  /* 0x0000000600117202 */ /* 0x000fe20000000f00 */
[----:B------:R-:W-:Y:S01]  /*0160*/  IMAD.MOV.U32 R18, RZ, RZ, R7 ;  /* 0x000000ffff127224 */ /* 0x000fe200078e0007 */
[C---:B------:R-:W-:Y:S02]  /*0170*/  SHF.L.U32 R10, R0.reuse, 0x1, RZ ;  /* 0x00000001000a7819 */ /* 0x040fe400000006ff */
[----:B-----5:R-:W-:Y:S02]  /*0180*/  MOV R16, R5 ;  /* 0x0000000500107202 */ /* 0x020fe40000000f00 */
[----:B------:R-:W-:Y:S01]  /*0190*/  LOP3.LUT R10, R0, R10, R13, 0x96, !PT ;  /* 0x0000000a000a7212 */ /* 0x000fe200078e960d */
[----:B------:R-:W-:-:S02]  /*01a0*/  IMAD.MOV.U32 R13, RZ, RZ, R4 ;  /* 0x000000ffff0d7224 */ /* 0x000fc400078e0004 */
[----:B------:R-:W-:Y:S01]  /*01b0*/  STG.E.64 desc[UR4][R2.64+0x8], R16 ;  /* 0x0000081002007986 */ /* 0x000fe2000c101b04 */
[----:B------:R-:W-:-:S03]  /*01c0*/  LOP3.LUT R19, R10, R7, RZ, 0x3c, !PT ;  /* 0x000000070a137212 */ /* 0x000fc600078e3cff */
[----:B------:R-:W-:Y:S01]  /*01d0*/  STG.E.64 desc[UR4][R2.64], R12 ;  /* 0x0000000c02007986 */ /* 0x000fe2000c101b04 */
[----:B------:R-:W-:-:S03]  /*01e0*/  IADD3 R0, PT, PT, R19, R12, RZ ;  /* 0x0000000c13007210 */ /* 0x000fc60007ffe0ff */
[----:B------:R-:W-:Y:S01]  /*01f0*/  STG.E.64 desc[UR4][R2.64+0x10], R18 ;  /* 0x0000101202007986 */ /* 0x000fe2000c101b04 */
[----:B------:R-:W-:-:S05]  /*0200*/  I2FP.F32.U32 R0, R0 ;  /* 0x0000000000007245 */ /* 0x000fca0000201000 */
[----:B------:R-:W-:-:S05]  /*0210*/  FFMA R15, R0, R15, 1.1641532182693481445e-10 ;  /* 0x2f000000000f7423 */ /* 0x000fca000000000f */
[----:B------:R-:W-:Y:S01]  /*0220*/  STG.E desc[UR4][R8.64], R15 ;  /* 0x0000000f08007986 */ /* 0x000fe2000c101904 */
[----:B------:R-:W-:Y:S05]  /*0230*/  EXIT ;  /* 0x000000000000794d */ /* 0x000fea0003800000 */
.L_x_1:
        /* <DEDUP_REMOVED lines=12> */
.L_x_12:


//--------------------- .text._Z11init_curandP17curandStateXORWOWmi --------------------------
	.section	.text._Z11init_curandP17curandStateXORWOWmi,"ax",@progbits
	.align	128
        .global         _Z11init_curandP17curandStateXORWOWmi
        .type           _Z11init_curandP17curandStateXORWOWmi,@function
        .size           _Z11init_curandP17curandStateXORWOWmi,(.L_x_13 - _Z11init_curandP17curandStateXORWOWmi)
        .other          _Z11init_curandP17curandStateXORWOWmi,@"STO_CUDA_ENTRY STV_DEFAULT"
_Z11init_curandP17curandStateXORWOWmi:
.text._Z11init_curandP17curandStateXORWOWmi:
        /* <DEDUP_REMOVED lines=9> */
[----:B------:R-:W1:Y:S01]  /*0090*/  LDCU.64 UR4, c[0x0][0x358] ;  /* 0x00006b00ff0477ac */ /* 0x000e620008000a00 */
[----:B------:R-:W-:Y:S01]  /*00a0*/  ISETP.NE.AND P0, PT, R13, RZ, PT ;  /* 0x000000ff0d00720c */ /* 0x000fe20003f05270 */
[----:B------:R-:W-:Y:S05]  /*00b0*/  BSSY.RECONVERGENT B0, `(.L_x_2) ;  /* 0x00000e1000007945 */ /* 0x000fea0003800200 */
[----:B------:R-:W2:Y:S01]  /*00c0*/  LDC.64 R6, c[0x0][0x380] ;  /* 0x0000e000ff067b82 */ /* 0x000ea20000000a00 */
[----:B0-----:R-:W-:Y:S02]  /*00d0*/  LOP3.LUT R0, R2, 0xaad26b49, RZ, 0x3c, !PT ;  /* 0xaad26b4902007812 */ /* 0x001fe400078e3cff */
[----:B------:R-:W-:-:S03]  /*00e0*/  LOP3.LUT R2, R3, 0xf7dcefdd, RZ, 0x3c, !PT ;  /* 0xf7dcefdd03027812 */ /* 0x000fc600078e3cff */
[----:B------:R-:W-:Y:S02]  /*00f0*/  IMAD R0, R0, 0x4182bed5, RZ ;  /* 0x4182bed500007824 */ /* 0x000fe400078e02ff */
[----:B------:R-:W-:Y:S02]  /*0100*/  IMAD R3, R2, -0x658354e5, RZ ;  /* 0x9a7cab1b02037824 */ /* 0x000fe400078e02ff */
[----:B--2---:R-:W-:Y:S01]  /*0110*/  IMAD.WIDE R6, R13, 0x30, R6 ;  /* 0x000000300d067825 */ /* 0x004fe200078e0206 */
[C---:B------:R-:W-:Y:S02]  /*0120*/  LOP3.LUT R8, R0.reuse, 0x159a55e5, RZ, 0x3c, !PT ;  /* 0x159a55e500087812 */ /* 0x040fe400078e3cff */
[C---:B------:R-:W-:Y:S01]  /*0130*/  IADD3 R4, PT, PT, R0.reuse, 0x64f0c9, R3 ;  /* 0x0064f0c900047810 */ /* 0x040fe20007ffe003 */
[C---:B------:R-:W-:Y:S01]  /*0140*/  VIADD R5, R0.reuse, 0x75bcd15 ;  /* 0x075bcd1500057836 */ /* 0x040fe20000000000 */
[----:B------:R-:W-:Y:S01]  /*0150*/  LOP3.LUT R10, R3, 0x5491333, RZ, 0x3c, !PT ;  /* 0x05491333030a7812 */ /* 0x000fe200078e3cff */
[----:B------:R-:W-:-:S02]  /*0160*/  VIADD R11, R0, 0x583f19 ;  /* 0x00583f19000b7836 */ /* 0x000fc40000000000 */
[----:B------:R-:W-:Y:S01]  /*0170*/  VIADD R9, R3, 0x1f123bb5 ;  /* 0x1f123bb503097836 */ /* 0x000fe20000000000 */
[----:B-1----:R0:W-:Y:S04]  /*0180*/  STG.E.64 desc[UR4][R6.64], R4 ;  /* 0x0000000406007986 */ /* 0x0021e8000c101b04 */
[----:B------:R0:W-:Y:S04]  /*0190*/  STG.E.64 desc[UR4][R6.64+0x8], R8 ;  /* 0x0000080806007986 */ /* 0x0001e8000c101b04 */
[----:B------:R0:W-:Y:S01]  /*01a0*/  STG.E.64 desc[UR4][R6.64+0x10], R10 ;  /* 0x0000100a06007986 */ /* 0x0001e2000c101b04 */
[----:B------:R-:W-:Y:S05]  /*01b0*/  @!P0 BRA `(.L_x_3) ;  /* 0x0000000c00408947 */ /* 0x000fea0003800000 */
[----:B------:R-:W-:Y:S01]  /*01c0*/  SHF.R.S32.HI R0, RZ, 0x1f, R13 ;  /* 0x0000001fff007819 */ /* 0x000fe2000001140d */
[----:B------:R-:W-:-:S07]  /*01d0*/  IMAD.MOV.U32 R12, RZ, RZ, RZ ;  /* 0x000000ffff0c7224 */ /* 0x000fce00078e00ff */
.L_x_9:
[----:B-1----:R-:W-:Y:S01]  /*01e0*/  LOP3.LUT R2, R13, 0x3, RZ, 0xc0, !PT ;  /* 0x000000030d027812 */ /* 0x002fe200078ec0ff */
[----:B------:R-:W-:Y:S03]  /*01f0*/  BSSY.RECONVERGENT B1, `(.L_x_4) ;  /* 0x00000c6000017945 */ /* 0x000fe60003800200 */
[----:B------:R-:W-:-:S04]  /*0200*/  ISETP.NE.U32.AND P0, PT, R2, RZ, PT ;  /* 0x000000ff0200720c */ /* 0x000fc80003f05070 */
[----:B------:R-:W-:-:S13]  /*0210*/  ISETP.NE.AND.EX P0, PT, RZ, RZ, PT, P0 ;  /* 0x000000ffff00720c */ /* 0x000fda0003f05300 */
[----:B------:R-:W-:Y:S05]  /*0220*/  @!P0 BRA `(.L_x_5) ;  /* 0x0000000c00088947 */ /* 0x000fea0003800000 */
[----:B0-----:R-:W0:Y:S01]  /*0230*/  LDC.64 R8, c[0x4][RZ] ;  /* 0x01000000ff087b82 */ /* 0x001e220000000a00 */
[----:B------:R-:W-:Y:S02]  /*0240*/  IMAD.MOV.U32 R14, RZ, RZ, RZ ;  /* 0x000000ffff0e7224 */ /* 0x000fe400078e00ff */
[----:B0-----:R-:W-:-:S07]  /*0250*/  IMAD.WIDE.U32 R8, R12, 0xc80, R8 ;  /* 0x00000c800c087825 */ /* 0x001fce00078e0008 */
.L_x_8:
[----:B-1----:R-:W-:Y:S01]  /*0260*/  IMAD.MOV.U32 R15, RZ, RZ, RZ ;  /* 0x000000ffff0f7224 */ /* 0x002fe200078e00ff */
[----:B------:R-:W-:Y:S01]  /*0270*/  CS2R R2, SRZ ;  /* 0x0000000000027805 */ /* 0x000fe2000001ff00 */
[----:B------:R-:W-:Y:S01]  /*0280*/  IMAD.MOV.U32 R17, RZ, RZ, RZ ;  /* 0x000000ffff117224 */ /* 0x000fe200078e00ff */
[----:B------:R-:W-:-:S07]  /*0290*/  CS2R R4, SRZ ;  /* 0x0000000000047805 */ /* 0x000fce000001ff00 */
.L_x_7:
[----:B------:R-:W-:-:S05]  /*02a0*/  IMAD.WIDE.U32 R10, R17, 0x4, R6 ;  /* 0x00000004110a7825 */ /* 0x000fca00078e0006 */
[----:B------:R0:W5:Y:S01]  /*02b0*/  LDG.E R16, desc[UR4][R10.64+0x4] ;  /* 0x000004040a107981 */ /* 0x000162000c1e1900 */
[----:B------:R-:W-:-:S07]  /*02c0*/  IMAD.MOV.U32 R19, RZ, RZ, RZ ;  /* 0x000000ffff137224 */ /* 0x000fce00078e00ff */
.L_x_6:
[----:B-----5:R-:W-:Y:S01]  /*02d0*/  SHF.R.U32.HI R24, RZ, R19, R16 ;  /* 0x00000013ff187219 */ /* 0x020fe20000011610 */
[----:B0-----:R-:W-:-:S03]  /*02e0*/  IMAD.SHL.U32 R10, R17, 0x20, RZ ;  /* 0x00000020110a7824 */ /* 0x001fc600078e00ff */
[----:B------:R-:W-:Y:S01]  /*02f0*/  LOP3.LUT R11, R24, 0x1, RZ, 0xc0, !PT ;  /* 0x00000001180b7812 */ /* 0x000fe200078ec0ff */
[----:B------:R-:W-:-:S03]  /*0300*/  IMAD.IADD R10, R10, 0x1, R19 ;  /* 0x000000010a0a7824 */ /* 0x000fc600078e0213 */
[----:B------:R-:W-:Y:S01]  /*0310*/  ISETP.NE.U32.AND P0, PT, R11, 0x1, PT ;  /* 0x000000010b00780c */ /* 0x000fe20003f05070 */
[----:B------:R-:W-:-:S03]  /*0320*/  IMAD R11, R10, 0x5, RZ ;  /* 0x000000050a0b7824 */ /* 0x000fc600078e02ff */
[----:B------:R-:W-:Y:S01]  /*0330*/  R2P PR, R24, 0x7e ;  /* 0x0000007e18007804 */ /* 0x000fe20000000000 */
[----:B------:R-:W-:-:S08]  /*0340*/  IMAD.WIDE.U32 R10, R11, 0x4, R8 ;  /* 0x000000040b0a7825 */ /* 0x000fd000078e0008 */
[----:B------:R-:W2:Y:S04]  /*0350*/  @!P0 LDG.E R18, desc[UR4][R10.64] ;  /* 0x000000040a128981 */ /* 0x000ea8000c1e1900 */
[----:B------:R-:W3:Y:S04]  /*0360*/  @!P0 LDG.E R20, desc[UR4][R10.64+0x10] ;  /* 0x000010040a148981 */ /* 0x000ee8000c1e1900 */
[----:B------:R-:W4:Y:S04]  /*0370*/  @P1 LDG.E R22, desc[UR4][R10.64+0x14] ;  /* 0x000014040a161981 */ /* 0x000f28000c1e1900 */
[----:B------:R-:W4:Y:S04]  /*0380*/  @P2 LDG.E R26, desc[UR4][R10.64+0x28] ;  /* 0x000028040a1a2981 */ /* 0x000f28000c1e1900 */
[----:B------:R-:W4:Y:S04]  /*0390*/  @!P0 LDG.E R21, desc[UR4][R10.64+0x4] ;  /* 0x000004040a158981 */ /* 0x000f28000c1e1900 */
[----:B------:R-:W4:Y:S04]  /*03a0*/  @!P0 LDG.E R23, desc[UR4][R10.64+0xc] ;  /* 0x00000c040a178981 */ /* 0x000f28000c1e1900 */
[----:B------:R-:W4:Y:S04]  /*03b0*/  @P1 LDG.E R25, desc[UR4][R10.64+0x18] ;  /* 0x000018040a191981 */ /* 0x000f28000c1e1900 */
[----:B------:R-:W4:Y:S04]  /*03c0*/  @P3 LDG.E R28, desc[UR4][R10.64+0x3c] ;  /* 0x00003c040a1c3981 */ /* 0x000f28000c1e1900 */
[----:B------:R-:W4:Y:S01]  /*03d0*/  @P6 LDG.E R27, desc[UR4][R10.64+0x7c] ;  /* 0x00007c040a1b6981 */ /* 0x000f22000c1e1900 */
[----:B--2---:R-:W-:-:S03]  /*03e0*/  @!P0 LOP3.LUT R15, R15, R18, RZ, 0x3c, !PT ;  /* 0x000000120f0f8212 */ /* 0x004fc600078e3cff */
[----:B------:R-:W2:Y:S01]  /*03f0*/  @!P0 LDG.E R18, desc[UR4][R10.64+0x8] ;  /* 0x000008040a128981 */ /* 0x000ea2000c1e1900 */
[----:B---3--:R-:W-:-:S03]  /*0400*/  @!P0 LOP3.LUT R3, R3, R20, RZ, 0x3c, !PT ;  /* 0x0000001403038212 */ /* 0x008fc600078e3cff */
[----:B------:R-:W3:Y:S01]  /*0410*/  @P1 LDG.E R20, desc[UR4][R10.64+0x24] ;  /* 0x000024040a141981 */ /* 0x000ee2000c1e1900 */
[----:B----4-:R-:W-:-:S03]  /*0420*/  @P1 LOP3.LUT R15, R15, R22, RZ, 0x3c, !PT ;  /* 0x000000160f0f1212 */ /* 0x010fc600078e3cff */
[----:B------:R-:W4:Y:S01]  /*0430*/  @P2 LDG.E R22, desc[UR4][R10.64+0x38] ;  /* 0x000038040a162981 */ /* 0x000f22000c1e1900 */
[----:B------:R-:W-:-:S03]  /*0440*/  @P2 LOP3.LUT R15, R15, R26, RZ, 0x3c, !PT ;  /* 0x0000001a0f0f2212 */ /* 0x000fc600078e3cff */
[----:B------:R-:W4:Y:S01]  /*0450*/  @P4 LDG.E R26, desc[UR4][R10.64+0x50] ;  /* 0x000050040a1a4981 */ /* 0x000f22000c1e1900 */
[----:B------:R-:W-:-:S03]  /*0460*/  @!P0 LOP3.LUT R4, R4, R21, RZ, 0x3c, !PT ;  /* 0x0000001504048212 */ /* 0x000fc600078e3cff */
[----:B------:R-:W4:Y:S01]  /*0470*/  @P1 LDG.E R21, desc[UR4][R10.64+0x20] ;  /* 0x000020040a151981 */ /* 0x000f22000c1e1900 */
[----:B------:R-:W-:-:S03]  /*0480*/  @!P0 LOP3.LUT R2, R2, R23, RZ, 0x3c, !PT ;  /* 0x0000001702028212 */ /* 0x000fc600078e3cff */
[----:B------:R-:W4:Y:S01]  /*0490*/  @P2 LDG.E R23, desc[UR4][R10.64+0x2c] ;  /* 0x00002c040a172981 */ /* 0x000f22000c1e1900 */
[----:B------:R-:W-:-:S03]  /*04a0*/  @P1 LOP3.LUT R4, R4, R25, RZ, 0x3c, !PT ;  /* 0x0000001904041212 */ /* 0x000fc600078e3cff */
[----:B------:R-:W4:Y:S01]  /*04b0*/  @P2 LDG.E R25, desc[UR4][R10.64+0x34] ;  /* 0x000034040a192981 */ /* 0x000f22000c1e1900 */
[----:B--2---:R-:W-:-:S03]  /*04c0*/  @!P0 LOP3.LUT R5, R5, R18, RZ, 0x3c, !PT ;  /* 0x0000001205058212 */ /* 0x004fc600078e3cff */
[----:B------:R-:W2:Y:S01]  /*04d0*/  @P1 LDG.E R18, desc[UR4][R10.64+0x1c] ;  /* 0x00001c040a121981 */ /* 0x000ea2000c1e1900 */
[----:B---3--:R-:W-:-:S03]  /*04e0*/  @P1 LOP3.LUT R3, R3, R20, RZ, 0x3c, !PT ;  /* 0x0000001403031212 */ /* 0x008fc600078e3cff */
[----:B------:R-:W3:Y:S01]  /*04f0*/  @P2 LDG.E R20, desc[UR4][R10.64+0x30] ;  /* 0x000030040a142981 */ /* 0x000ee2000c1e1900 */
[----:B----4-:R-:W-:-:S03]  /*0500*/  @P2 LOP3.LUT R3, R3, R22, RZ, 0x3c, !PT ;  /* 0x0000001603032212 */ /* 0x010fc600078e3cff */
[----:B------:R-:W4:Y:S01]  /*0510*/  @P3 LDG.E R22, desc[UR4][R10.64+0x4c] ;  /* 0x00004c040a163981 */ /* 0x000f22000c1e1900 */
[----:B------:R-:W-:-:S04]  /*0520*/  @P3 LOP3.LUT R15, R15, R28, RZ, 0x3c, !PT ;  /* 0x0000001c0f0f3212 */ /* 0x000fc800078e3cff */
[----:B------:R-:W-:Y:S02]  /*0530*/  @P4 LOP3.LUT R15, R15, R26, RZ, 0x3c, !PT ;  /* 0x0000001a0f0f4212 */ /* 0x000fe400078e3cff */
[----:B------:R-:W-:Y:S01]  /*0540*/  @P1 LOP3.LUT R2, R2, R21, RZ, 0x3c, !PT ;  /* 0x0000001502021212 */ /* 0x000fe200078e3cff */
[----:B------:R-:W4:Y:S04]  /*0550*/  @P5 LDG.E R26, desc[UR4][R10.64+0x64] ;  /* 0x000064040a1a5981 */ /* 0x000f28000c1e1900 */
[----:B------:R-:W4:Y:S01]  /*0560*/  @P3 LDG.E R21, desc[UR4][R10.64+0x40] ;  /* 0x000040040a153981 */ /* 0x000f22000c1e1900 */
[----:B------:R-:W-:Y:S02]  /*0570*/  @P2 LOP3.LUT R4, R4, R23, RZ, 0x3c, !PT ;  /* 0x0000001704042212 */ /* 0x000fe400078e3cff */
[----:B------:R-:W-:Y:S01]  /*0580*/  @P2 LOP3.LUT R2, R2, R25, RZ, 0x3c, !PT ;  /* 0x0000001902022212 */ /* 0x000fe200078e3cff */
[----:B------:R-:W4:Y:S04]  /*0590*/  @P3 LDG.E R23, desc[UR4][R10.64+0x48] ;  /* 0x000048040a173981 */ /* 0x000f28000c1e1900 */
[----:B------:R-:W4:Y:S01]  /*05a0*/  @P4 LDG.E R25, desc[UR4][R10.64+0x54] ;  /* 0x000054040a194981 */ /* 0x000f22000c1e1900 */
[----:B--2---:R-:W-:-:S03]  /*05b0*/  @P1 LOP3.LUT R5, R5, R18, RZ, 0x3c, !PT ;  /* 0x0000001205051212 */ /* 0x004fc600078e3cff */
[----:B------:R-:W2:Y:S01]  /*05c0*/  @P3 LDG.E R18, desc[UR4][R10.64+0x44] ;  /* 0x000044040a123981 */ /* 0x000ea2000c1e1900 */
[----:B---3--:R-:W-:-:S03]  /*05d0*/  @P2 LOP3.LUT R5, R5, R20, RZ, 0x3c, !PT ;  /* 0x0000001405052212 */ /* 0x008fc600078e3cff */
[----:B------:R-:W3:Y:S01]  /*05e0*/  @P4 LDG.E R20, desc[UR4][R10.64+0x58] ;  /* 0x000058040a144981 */ /* 0x000ee2000c1e1900 */
[----:B----4-:R-:W-:-:S03]  /*05f0*/  @P3 LOP3.LUT R3, R3, R22, RZ, 0x3c, !PT ;  /* 0x0000001603033212 */ /* 0x010fc600078e3cff */
[----:B------:R-:W4:Y:S01]  /*0600*/  @P4 LDG.E R22, desc[UR4][R10.64+0x60] ;  /* 0x000060040a164981 */ /* 0x000f22000c1e1900 */
[----:B------:R-:W-:Y:S02]  /*0610*/  LOP3.LUT P0, RZ, R24, 0x80, RZ, 0xc0, !PT ;  /* 0x0000008018ff7812 */ /* 0x000fe4000780c0ff */
[----:B------:R-:W-:Y:S02]  /*0620*/  @P5 LOP3.LUT R15, R15, R26, RZ, 0x3c, !PT ;  /* 0x0000001a0f0f5212 */ /* 0x000fe400078e3cff */
[----:B------:R-:W4:Y:S01]  /*0630*/  @P6 LDG.E R26, desc[UR4][R10.64+0x78] ;  /* 0x000078040a1a6981 */ /* 0x000f22000c1e1900 */
[----:B------:R-:W-:-:S03]  /*0640*/  @P3 LOP3.LUT R4, R4, R21, RZ, 0x3c, !PT ;  /* 0x0000001504043212 */ /* 0x000fc600078e3cff */
[----:B------:R-:W4:Y:S01]  /*0650*/  @P4 LDG.E R21, desc[UR4][R10.64+0x5c] ;  /* 0x00005c040a154981 */ /* 0x000f22000c1e1900 */
[----:B------:R-:W-:-:S03]  /*0660*/  @P3 LOP3.LUT R2, R2, R23, RZ, 0x3c, !PT ;  /* 0x0000001702023212 */ /* 0x000fc600078e3cff */
[----:B------:R-:W4:Y:S01]  /*0670*/  @P5 LDG.E R23, desc[UR4][R10.64+0x68] ;  /* 0x000068040a175981 */ /* 0x000f22000c1e1900 */
[----:B------:R-:W-:-:S03]  /*0680*/  @P4 LOP3.LUT R4, R4, R25, RZ, 0x3c, !PT ;  /* 0x0000001904044212 */ /* 0x000fc600078e3cff */
[----:B------:R-:W4:Y:S01]  /*0690*/  @P5 LDG.E R25, desc[UR4][R10.64+0x70] ;  /* 0x000070040a195981 */ /* 0x000f22000c1e1900 */
[----:B--2---:R-:W-:-:S03]  /*06a0*/  @P3 LOP3.LUT R5, R5, R18, RZ, 0x3c, !PT ;  /* 0x0000001205053212 */ /* 0x004fc600078e3cff */
[----:B------:R-:W2:Y:S01]  /*06b0*/  @P5 LDG.E R18, desc[UR4][R10.64+0x6c] ;  /* 0x00006c040a125981 */ /* 0x000ea2000c1e1900 */
[----:B---3--:R-:W-:-:S03]  /*06c0*/  @P4 LOP3.LUT R5, R5, R20, RZ, 0x3c, !PT ;  /* 0x0000001405054212 */ /* 0x008fc600078e3cff */
[----:B------:R-:W3:Y:S01]  /*06d0*/  @P5 LDG.E R20, desc[UR4][R10.64+0x74] ;  /* 0x000074040a145981 */ /* 0x000ee2000c1e1900 */
[----:B----4-:R-:W-:-:S03]  /*06e0*/  @P4 LOP3.LUT R3, R3, R22, RZ, 0x3c, !PT ;  /* 0x0000001603034212 */ /* 0x010fc600078e3cff */
[----:B------:R-:W4:Y:S01]  /*06f0*/  @P0 LDG.E R22, desc[UR4][R10.64+0x8c] ;  /* 0x00008c040a160981 */ /* 0x000f22000c1e1900 */
[----:B------:R-:W-:-:S03]  /*0700*/  @P6 LOP3.LUT R15, R15, R26, RZ, 0x3c, !PT ;  /* 0x0000001a0f0f6212 */ /* 0x000fc600078e3cff */
        /* <DEDUP_REMOVED lines=13> */
[----:B------:R-:W-:Y:S02]  /*07e0*/  @P6 LOP3.LUT R4, R4, R27, RZ, 0x3c, !PT ;  /* 0x0000001b04046212 */ /* 0x000fe400078e3cff */
[----:B------:R-:W-:Y:S02]  /*07f0*/  @P6 LOP3.LUT R2, R2, R21, RZ, 0x3c, !PT ;  /* 0x0000001502026212 */ /* 0x000fe400078e3cff */
[----:B------:R-:W-:Y:S02]  /*0800*/  @P0 LOP3.LUT R4, R4, R23, RZ, 0x3c, !PT ;  /* 0x0000001704040212 */ /* 0x000fe400078e3cff */
[----:B------:R-:W-:Y:S02]  /*0810*/  @P0 LOP3.LUT R2, R2, R25, RZ, 0x3c, !PT ;  /* 0x0000001902020212 */ /* 0x000fe400078e3cff */
[----:B--2---:R-:W-:Y:S02]  /*0820*/  @P6 LOP3.LUT R5, R5, R18, RZ, 0x3c, !PT ;  /* 0x0000001205056212 */ /* 0x004fe400078e3cff */
[----:B---3--:R-:W-:-:S02]  /*0830*/  @P6 LOP3.LUT R3, R3, R20, RZ, 0x3c, !PT ;  /* 0x0000001403036212 */ /* 0x008fc400078e3cff */
[----:B----4-:R-:W-:Y:S02]  /*0840*/  @P0 LOP3.LUT R5, R5, R22, RZ, 0x3c, !PT ;  /* 0x0000001605050212 */ /* 0x010fe400078e3cff */
[----:B------:R-:W-:Y:S02]  /*0850*/  @P0 LOP3.LUT R3, R3, R26, RZ, 0x3c, !PT ;  /* 0x0000001a03030212 */ /* 0x000fe400078e3cff */
[----:B------:R-:W-:-:S13]  /*0860*/  R2P PR, R24.B1, 0x7f ;  /* 0x0000007f18007804 */ /* 0x000fda0000001000 */
[----:B------:R-:W2:Y:S04]  /*0870*/  @P0 LDG.E R18, desc[UR4][R10.64+0xa0] ;  /* 0x0000a0040a120981 */ /* 0x000ea8000c1e1900 */
[----:B------:R-:W3:Y:S04]  /*0880*/  @P1 LDG.E R22, desc[UR4][R10.64+0xb4] ;  /* 0x0000b4040a161981 */ /* 0x000ee8000c1e1900 */
[----:B------:R-:W4:Y:S04]  /*0890*/  @P2 LDG.E R26, desc[UR4][R10.64+0xc8] ;  /* 0x0000c8040a1a2981 */ /* 0x000f28000c1e1900 */
[----:B------:R-:W4:Y:S04]  /*08a0*/  @P3 LDG.E R28, desc[UR4][R10.64+0xdc] ;  /* 0x0000dc040a1c3981 */ /* 0x000f28000c1e1900 */
[----:B------:R-:W4:Y:S04]  /*08b0*/  @P0 LDG.E R23, desc[UR4][R10.64+0xa4] ;  /* 0x0000a4040a170981 */ /* 0x000f28000c1e1900 */
[----:B------:R-:W4:Y:S04]  /*08c0*/  @P0 LDG.E R20, desc[UR4][R10.64+0xa8] ;  /* 0x0000a8040a140981 */ /* 0x000f28000c1e1900 */
[----:B------:R-:W4:Y:S04]  /*08d0*/  @P4 LDG.E R25, desc[UR4][R10.64+0xf0] ;  /* 0x0000f0040a194981 */ /* 0x000f28000c1e1900 */
        /* <DEDUP_REMOVED lines=21> */
[----:B------:R-:W-:Y:S02]  /*0a30*/  LOP3.LUT P0, RZ, R24, 0x8000, RZ, 0xc0, !PT ;  /* 0x0000800018ff7812 */ /* 0x000fe4000780c0ff */
[----:B----4-:R-:W-:Y:S01]  /*0a40*/  @P5 LOP3.LUT R15, R15, R26, RZ, 0x3c, !PT ;  /* 0x0000001a0f0f5212 */ /* 0x010fe200078e3cff */
[----:B------:R-:W4:Y:S04]  /*0a50*/  @P3 LDG.E R24, desc[UR4][R10.64+0xe4] ;  /* 0x0000e4040a183981 */ /* 0x000f28000c1e1900 */
[----:B------:R-:W2:Y:S01]  /*0a60*/  @P6 LDG.E R26, desc[UR4][R10.64+0x118] ;  /* 0x000118040a1a6981 */ /* 0x000ea2000c1e1900 */
        /* <DEDUP_REMOVED lines=8> */
[----:B---3--:R-:W-:-:S03]  /*0af0*/  @P2 LOP3.LUT R3, R3, R22, RZ, 0x3c, !PT ;  /* 0x0000001603032212 */ /* 0x008fc600078e3cff */
[----:B------:R-:W3:Y:S01]  /*0b00*/  @P4 LDG.E R22, desc[UR4][R10.64+0x100] ;  /* 0x000100040a164981 */ /* 0x000ee2000c1e1900 */
[----:B--2---:R-:W-:-:S03]  /*0b10*/  @P6 LOP3.LUT R15, R15, R26, RZ, 0x3c, !PT ;  /* 0x0000001a0f0f6212 */ /* 0x004fc600078e3cff */
[----:B------:R-:W2:Y:S01]  /*0b20*/  @P0 LDG.E R26, desc[UR4][R10.64+0x12c] ;  /* 0x00012c040a1a0981 */ /* 0x000ea2000c1e1900 */
[----:B----4-:R-:W-:-:S03]  /*0b30*/  @P2 LOP3.LUT R2, R2, R23, RZ, 0x3c, !PT ;  /* 0x0000001702022212 */ /* 0x010fc600078e3cff */
[----:B------:R-:W4:Y:S01]  /*0b40*/  @P4 LDG.E R23, desc[UR4][R10.64+0xfc] ;  /* 0x0000fc040a174981 */ /* 0x000f22000c1e1900 */
[----:B------:R-:W-:-:S03]  /*0b50*/  @P2 LOP3.LUT R5, R5, R20, RZ, 0x3c, !PT ;  /* 0x0000001405052212 */ /* 0x000fc600078e3cff */
[----:B------:R-:W4:Y:S01]  /*0b60*/  @P4 LDG.E R20, desc[UR4][R10.64+0xf8] ;  /* 0x0000f8040a144981 */ /* 0x000f22000c1e1900 */
[----:B------:R-:W-:Y:S02]  /*0b70*/  @P3 LOP3.LUT R2, R2, R27, RZ, 0x3c, !PT ;  /* 0x0000001b02023212 */ /* 0x000fe400078e3cff */
[----:B------:R-:W-:Y:S01]  /*0b80*/  @P3 LOP3.LUT R4, R4, R25, RZ, 0x3c, !PT ;  /* 0x0000001904043212 */ /* 0x000fe200078e3cff */
[----:B------:R-:W4:Y:S01]  /*0b90*/  @P5 LDG.E R27, desc[UR4][R10.64+0x110] ;  /* 0x000110040a1b5981 */ /* 0x000f22000c1e1900 */
[----:B------:R-:W-:-:S03]  /*0ba0*/  @P3 LOP3.LUT R5, R5, R24, RZ, 0x3c, !PT ;  /* 0x0000001805053212 */ /* 0x000fc600078e3cff */
[----:B------:R-:W4:Y:S04]  /*0bb0*/  @P5 LDG.E R25, desc[UR4][R10.64+0x108] ;  /* 0x000108040a195981 */ /* 0x000f28000c1e1900 */
        /* <DEDUP_REMOVED lines=19> */
[----:B------:R-:W-:-:S05]  /*0cf0*/  VIADD R19, R19, 0x10 ;  /* 0x0000001013137836 */ /* 0x000fca0000000000 */
[----:B------:R-:W-:Y:S02]  /*0d00*/  ISETP.NE.AND P1, PT, R19, 0x20, PT ;  /* 0x000000201300780c */ /* 0x000fe40003f25270 */
[----:B------:R-:W-:Y:S02]  /*0d10*/  @P5 LOP3.LUT R3, R3, R18, RZ, 0x3c, !PT ;  /* 0x0000001203035212 */ /* 0x000fe400078e3cff */
[----:B------:R-:W-:Y:S02]  /*0d20*/  @P6 LOP3.LUT R4, R4, R21, RZ, 0x3c, !PT ;  /* 0x0000001504046212 */ /* 0x000fe400078e3cff */
[----:B---3--:R-:W-:-:S04]  /*0d30*/  @P6 LOP3.LUT R3, R3, R22, RZ, 0x3c, !PT ;  /* 0x0000001603036212 */ /* 0x008fc800078e3cff */
[----:B--2---:R-:W-:Y:S02]  /*0d40*/  @P0 LOP3.LUT R3, R3, R26, RZ, 0x3c, !PT ;  /* 0x0000001a03030212 */ /* 0x004fe400078e3cff */
[----:B----4-:R-:W-:Y:S02]  /*0d50*/  @P6 LOP3.LUT R2, R2, R23, RZ, 0x3c, !PT ;  /* 0x0000001702026212 */ /* 0x010fe400078e3cff */
[----:B------:R-:W-:Y:S02]  /*0d60*/  @P6 LOP3.LUT R5, R5, R20, RZ, 0x3c, !PT ;  /* 0x0000001405056212 */ /* 0x000fe400078e3cff */
[----:B------:R-:W-:Y:S02]  /*0d70*/  @P0 LOP3.LUT R2, R2, R27, RZ, 0x3c, !PT ;  /* 0x0000001b02020212 */ /* 0x000fe400078e3cff */
[----:B------:R-:W-:Y:S02]  /*0d80*/  @P0 LOP3.LUT R4, R4, R25, RZ, 0x3c, !PT ;  /* 0x0000001904040212 */ /* 0x000fe400078e3cff */
[----:B------:R-:W-:Y:S01]  /*0d90*/  @P0 LOP3.LUT R5, R5, R24, RZ, 0x3c, !PT ;  /* 0x0000001805050212 */ /* 0x000fe200078e3cff */
[----:B------:R-:W-:Y:S06]  /*0da0*/  @P1 BRA `(.L_x_6) ;  /* 0xfffffff400481947 */ /* 0x000fec000383ffff */
[----:B------:R-:W-:-:S05]  /*0db0*/  VIADD R17, R17, 0x1 ;  /* 0x0000000111117836 */ /* 0x000fca0000000000 */
[----:B------:R-:W-:-:S13]  /*0dc0*/  ISETP.NE.AND P0, PT, R17, 0x5, PT ;  /* 0x000000051100780c */ /* 0x000fda0003f05270 */
[----:B------:R-:W-:Y:S05]  /*0dd0*/  @P0 BRA `(.L_x_7) ;  /* 0xfffffff400300947 */ /* 0x000fea000383ffff */
[----:B------:R1:W-:Y:S01]  /*0de0*/  STG.E.64 desc[UR4][R6.64+0x8], R4 ;  /* 0x0000080406007986 */ /* 0x0003e2000c101b04 */
[----:B------:R-:W-:Y:S01]  /*0df0*/  VIADD R14, R14, 0x1 ;  /* 0x000000010e0e7836 */ /* 0x000fe20000000000 */
[----:B------:R-:W-:Y:S02]  /*0e00*/  LOP3.LUT R11, R13, 0x3, RZ, 0xc0, !PT ;  /* 0x000000030d0b7812 */ /* 0x000fe400078ec0ff */
[----:B------:R1:W-:Y:S02]  /*0e10*/  STG.E.64 desc[UR4][R6.64+0x10], R2 ;  /* 0x0000100206007986 */ /* 0x0003e4000c101b04 */
[----:B------:R-:W-:Y:S02]  /*0e20*/  ISETP.GE.U32.AND P0, PT, R14, R11, PT ;  /* 0x0000000b0e00720c */ /* 0x000fe40003f06070 */
[----:B------:R1:W-:Y:S11]  /*0e30*/  STG.E desc[UR4][R6.64+0x4], R15 ;  /* 0x0000040f06007986 */ /* 0x0003f6000c101904 */
[----:B------:R-:W-:Y:S05]  /*0e40*/  @!P0 BRA `(.L_x_8) ;  /* 0xfffffff400048947 */ /* 0x000fea000383ffff */
.L_x_5:
[----:B------:R-:W-:Y:S05]  /*0e50*/  BSYNC.RECONVERGENT B1 ;  /* 0x0000000000017941 */ /* 0x000fea0003800200 */
.L_x_4:
[C---:B------:R-:W-:Y:S01]  /*0e60*/  ISETP.GT.U32.AND P0, PT, R13.reuse, 0x3, PT ;  /* 0x000000030d00780c */ /* 0x040fe20003f04070 */
[----:B------:R-:W-:Y:S01]  /*0e70*/  VIADD R12, R12, 0x1 ;  /* 0x000000010c0c7836 */ /* 0x000fe20000000000 */
[--C-:B------:R-:W-:Y:S02]  /*0e80*/  SHF.R.U64 R13, R13, 0x2, R0.reuse ;  /* 0x000000020d0d7819 */ /* 0x100fe40000001200 */
[----:B------:R-:W-:Y:S02]  /*0e90*/  ISETP.GT.U32.AND.EX P0, PT, R0, RZ, PT, P0 ;  /* 0x000000ff0000720c */ /* 0x000fe40003f04100 */
[----:B------:R-:W-:-:S11]  /*0ea0*/  SHF.R.U32.HI R0, RZ, 0x2, R0 ;  /* 0x00000002ff007819 */ /* 0x000fd60000011600 */
[----:B------:R-:W-:Y:S05]  /*0eb0*/  @P0 BRA `(.L_x_9) ;  /* 0xfffffff000c80947 */ /* 0x000fea000383ffff */
.L_x_3:
[----:B------:R-:W-:Y:S05]  /*0ec0*/  BSYNC.RECONVERGENT B0 ;  /* 0x0000000000007941 */ /* 0x000fea0003800200 */
.L_x_2:
[----:B------:R-:W-:Y:S04]  /*0ed0*/  STG.E.64 desc[UR4][R6.64+0x18], RZ ;  /* 0x000018ff06007986 */ /* 0x000fe8000c101b04 */
[----:B------:R-:W-:Y:S04]  /*0ee0*/  STG.E desc[UR4][R6.64+0x20], RZ ;  /* 0x000020ff06007986 */ /* 0x000fe8000c101904 */
[----:B------:R-:W-:Y:S01]  /*0ef0*/  STG.E.64 desc[UR4][R6.64+0x28], RZ ;  /* 0x000028ff06007986 */ /* 0x000fe2000c101b04 */
[----:B------:R-:W-:Y:S05]  /*0f00*/  EXIT ;  /* 0x000000000000794d */ /* 0x000fea0003800000 */
.L_x_10:
        /* <DEDUP_REMOVED lines=15> */
.L_x_13:


//--------------------- .nv.global.init           --------------------------
	.section	.nv.global.init,"aw",@progbits
	.align	4
.nv.global.init:
	.type		mrg32k3aM1SubSeq,@object
	.size		mrg32k3aM1SubSeq,(mrg32k3aM2SubSeq - mrg32k3aM1SubSeq)
mrg32k3aM1SubSeq:
        /*0000*/ 	.byte	0x0b, 0xcc, 0xee, 0x04, 0x73, 0x29, 0x8b, 0x6f, 0xf6, 0x53, 0x03, 0xf6, 0x23, 0xf6, 0xea, 0xda
        /* <DEDUP_REMOVED lines=125> */
	.type		mrg32k3aM2SubSeq,@object
	.size		mrg32k3aM2SubSeq,(mrg32k3aM1 - mrg32k3aM2SubSeq)
mrg32k3aM2SubSeq:
        /* <DEDUP_REMOVED lines=126> */
	.type		mrg32k3aM1,@object
	.size		mrg32k3aM1,(mrg32k3aM1Seq - mrg32k3aM1)
mrg32k3aM1:
        /* <DEDUP_REMOVED lines=144> */
	.type		mrg32k3aM1Seq,@object
	.size		mrg32k3aM1Seq,(mrg32k3aM2 - mrg32k3aM1Seq)
mrg32k3aM1Seq:
        /* <DEDUP_REMOVED lines=144> */
	.type		mrg32k3aM2,@object
	.size		mrg32k3aM2,(mrg32k3aM2Seq - mrg32k3aM2)
mrg32k3aM2:
        /* <DEDUP_REMOVED lines=144> */
	.type		mrg32k3aM2Seq,@object
	.size		mrg32k3aM2Seq,(precalc_xorwow_matrix - mrg32k3aM2Seq)
mrg32k3aM2Seq:
        /* <DEDUP_REMOVED lines=144> */
	.type		precalc_xorwow_matrix,@object
	.size		precalc_xorwow_matrix,(precalc_xorwow_offset_matrix - precalc_xorwow_matrix)
precalc_xorwow_matrix:
        /* <DEDUP_REMOVED lines=6400> */
	.type		precalc_xorwow_offset_matrix,@object
	.size		precalc_xorwow_offset_matrix,(.L_1 - precalc_xorwow_offset_matrix)
precalc_xorwow_offset_matrix:
        /* <DEDUP_REMOVED lines=6400> */
.L_1:


//--------------------- .nv.shared.reserved.0     --------------------------
	.section	.nv.shared.reserved.0,"aw",@nobits
	.weak		__nv_reservedSMEM_offset_0_alias
	.size		__nv_reservedSMEM_offset_0_alias, 0, 64
	.other		__nv_reservedSMEM_offset_0_alias,@"STO_CUDA_RESERVED_SHARED STV_DEFAULT"
__nv_reservedSMEM_offset_0_alias:
	.zero		0
	.zero		64


//--------------------- .nv.constant0._Z3addPfS_S_i --------------------------
	.section	.nv.constant0._Z3addPfS_S_i,"a",@progbits
	.sectionflags	@""
	.align	4
.nv.constant0._Z3addPfS_S_i:
	.zero		924


//--------------------- .nv.constant0._Z9randomizeP17curandStateXORWOWPfi --------------------------
	.section	.nv.constant0._Z9randomizeP17curandStateXORWOWPfi,"a",@progbits
	.sectionflags	@""
	.align	4
.nv.constant0._Z9randomizeP17curandStateXORWOWPfi:
	.zero		916


//--------------------- .nv.constant0._Z11init_curandP17curandStateXORWOWmi --------------------------
	.section	.nv.constant0._Z11init_curandP17curandStateXORWOWmi,"a",@progbits
	.sectionflags	@""
	.align	4
.nv.constant0._Z11init_curandP17curandStateXORWOWmi:
	.zero		916


//--------------------- SYMBOLS --------------------------

	.type		.nv.reservedSmem.offset0,@object
	.size		.nv.reservedSmem.offset0,0x4
